//
// Generated by NVIDIA NVVM Compiler
//
// Compiler Build ID: CL-36424714
// Cuda compilation tools, release 13.0, V13.0.88
// Based on NVVM 20.0.0
//

.version 9.0
.target sm_100
.address_size 64

	// .globl	_Z20receiveRaysAndPlanesP3rayP5planePfiiiff

.visible .entry _Z20receiveRaysAndPlanesP3rayP5planePfiiiff(
	.param .u64 .ptr .align 1 _Z20receiveRaysAndPlanesP3rayP5planePfiiiff_param_0,
	.param .u64 .ptr .align 1 _Z20receiveRaysAndPlanesP3rayP5planePfiiiff_param_1,
	.param .u64 .ptr .align 1 _Z20receiveRaysAndPlanesP3rayP5planePfiiiff_param_2,
	.param .u32 _Z20receiveRaysAndPlanesP3rayP5planePfiiiff_param_3,
	.param .u32 _Z20receiveRaysAndPlanesP3rayP5planePfiiiff_param_4,
	.param .u32 _Z20receiveRaysAndPlanesP3rayP5planePfiiiff_param_5,
	.param .f32 _Z20receiveRaysAndPlanesP3rayP5planePfiiiff_param_6,
	.param .f32 _Z20receiveRaysAndPlanesP3rayP5planePfiiiff_param_7
)
{
	.reg .pred 	%p<30>;
	.reg .b32 	%r<36>;
	.reg .b32 	%f<213>;
	.reg .b64 	%rd<16>;

	ld.param.u64 	%rd7, [_Z20receiveRaysAndPlanesP3rayP5planePfiiiff_param_1];
	ld.param.u64 	%rd8, [_Z20receiveRaysAndPlanesP3rayP5planePfiiiff_param_2];
	ld.param.u32 	%r18, [_Z20receiveRaysAndPlanesP3rayP5planePfiiiff_param_3];
	ld.param.u32 	%r19, [_Z20receiveRaysAndPlanesP3rayP5planePfiiiff_param_4];
	ld.param.u32 	%r20, [_Z20receiveRaysAndPlanesP3rayP5planePfiiiff_param_5];
	ld.param.f32 	%f105, [_Z20receiveRaysAndPlanesP3rayP5planePfiiiff_param_7];
	cvta.to.global.u64 	%rd1, %rd8;
	cvta.to.global.u64 	%rd2, %rd7;
	mov.u32 	%r21, %ctaid.x;
	mov.u32 	%r22, %ntid.x;
	mov.u32 	%r23, %tid.x;
	mad.lo.s32 	%r34, %r21, %r22, %r23;
	mov.u32 	%r24, %nctaid.x;
	mul.lo.s32 	%r2, %r22, %r24;
	setp.ge.s32 	%p1, %r34, %r18;
	@%p1 bra 	$L__BB0_25;
	setp.gt.s32 	%p2, %r20, 0;
	@%p2 bra 	$L__BB0_2;
	bra.uni 	$L__BB0_24;
$L__BB0_2:
	setp.gt.s32 	%p4, %r19, 0;
	@%p4 bra 	$L__BB0_3;
	bra.uni 	$L__BB0_23;
$L__BB0_3:
	neg.s32 	%r3, %r19;
	add.s64 	%rd3, %rd2, 24;
$L__BB0_4:
	ld.param.u64 	%rd14, [_Z20receiveRaysAndPlanesP3rayP5planePfiiiff_param_0];
	cvta.to.global.u64 	%rd9, %rd14;
	mul.wide.s32 	%rd10, %r34, 28;
	add.s64 	%rd11, %rd9, %rd10;
	ld.global.f32 	%f200, [%rd11];
	ld.global.f32 	%f199, [%rd11+4];
	ld.global.f32 	%f198, [%rd11+8];
	ld.global.f32 	%f197, [%rd11+12];
	ld.global.f32 	%f196, [%rd11+16];
	ld.global.f32 	%f195, [%rd11+20];
	ld.global.f32 	%f194, [%rd11+24];
	mov.f32 	%f212, 0f00000000;
	mov.b32 	%r29, 0;
$L__BB0_5:
	mov.f32 	%f211, 0f49742400;
	mov.b32 	%r32, 0;
	mov.b32 	%r33, -1;
	mov.u64 	%rd15, %rd3;
	mov.u32 	%r30, %r3;
$L__BB0_6:
	mov.f32 	%f19, %f211;
	mov.u32 	%r7, %r33;
	setp.eq.s32 	%p6, %r32, %r7;
	@%p6 bra 	$L__BB0_18;
	ld.global.f32 	%f23, [%rd15+-16];
	ld.global.f32 	%f24, [%rd15+-20];
	ld.global.f32 	%f25, [%rd15+-24];
	ld.global.f32 	%f113, [%rd15+-12];
	ld.global.f32 	%f114, [%rd15+-8];
	ld.global.f32 	%f115, [%rd15+-4];
	ld.global.f32 	%f26, [%rd15+8];
	ld.global.f32 	%f27, [%rd15+4];
	ld.global.f32 	%f28, [%rd15];
	sub.f32 	%f29, %f113, %f25;
	sub.f32 	%f30, %f114, %f24;
	sub.f32 	%f31, %f115, %f23;
	sub.f32 	%f32, %f28, %f25;
	sub.f32 	%f33, %f27, %f24;
	sub.f32 	%f34, %f26, %f23;
	mul.f32 	%f116, %f196, %f34;
	mul.f32 	%f117, %f195, %f33;
	sub.f32 	%f35, %f116, %f117;
	mul.f32 	%f118, %f195, %f32;
	mul.f32 	%f119, %f197, %f34;
	sub.f32 	%f36, %f118, %f119;
	mul.f32 	%f120, %f197, %f33;
	mul.f32 	%f121, %f196, %f32;
	sub.f32 	%f37, %f120, %f121;
	mul.f32 	%f122, %f30, %f36;
	fma.rn.f32 	%f123, %f29, %f35, %f122;
	fma.rn.f32 	%f38, %f31, %f37, %f123;
	abs.f32 	%f124, %f38;
	setp.lt.f32 	%p7, %f124, 0f358637BD;
	mov.f32 	%f211, %f19;
	mov.u32 	%r33, %r7;
	@%p7 bra 	$L__BB0_18;
	rcp.rn.f32 	%f39, %f38;
	sub.f32 	%f40, %f200, %f25;
	sub.f32 	%f41, %f199, %f24;
	sub.f32 	%f42, %f198, %f23;
	mul.f32 	%f125, %f41, %f36;
	fma.rn.f32 	%f126, %f40, %f35, %f125;
	fma.rn.f32 	%f127, %f42, %f37, %f126;
	mul.f32 	%f43, %f127, %f39;
	setp.lt.f32 	%p8, %f43, 0f00000000;
	setp.gt.f32 	%p9, %f43, 0f3F800000;
	or.pred  	%p10, %p8, %p9;
	@%p10 bra 	$L__BB0_12;
	mul.f32 	%f128, %f41, %f31;
	mul.f32 	%f129, %f42, %f30;
	sub.f32 	%f44, %f128, %f129;
	mul.f32 	%f130, %f42, %f29;
	mul.f32 	%f131, %f40, %f31;
	sub.f32 	%f45, %f130, %f131;
	mul.f32 	%f132, %f40, %f30;
	mul.f32 	%f133, %f41, %f29;
	sub.f32 	%f46, %f132, %f133;
	mul.f32 	%f134, %f196, %f45;
	fma.rn.f32 	%f135, %f197, %f44, %f134;
	fma.rn.f32 	%f136, %f195, %f46, %f135;
	mul.f32 	%f137, %f136, %f39;
	setp.lt.f32 	%p11, %f137, 0f00000000;
	add.f32 	%f138, %f43, %f137;
	setp.gt.f32 	%p12, %f138, 0f3F800000;
	or.pred  	%p13, %p11, %p12;
	@%p13 bra 	$L__BB0_12;
	mul.f32 	%f139, %f45, %f33;
	fma.rn.f32 	%f140, %f44, %f32, %f139;
	fma.rn.f32 	%f141, %f46, %f34, %f140;
	mul.f32 	%f47, %f141, %f39;
	setp.lt.f32 	%p14, %f47, 0f358637BD;
	@%p14 bra 	$L__BB0_12;
	fma.rn.f32 	%f208, %f197, %f47, %f200;
	fma.rn.f32 	%f209, %f196, %f47, %f199;
	fma.rn.f32 	%f210, %f195, %f47, %f198;
	sub.f32 	%f142, %f200, %f208;
	sub.f32 	%f143, %f199, %f209;
	sub.f32 	%f144, %f198, %f210;
	mul.f32 	%f145, %f143, %f143;
	fma.rn.f32 	%f146, %f142, %f142, %f145;
	fma.rn.f32 	%f211, %f144, %f144, %f146;
	setp.ltu.f32 	%p15, %f211, %f19;
	mov.u32 	%r33, %r32;
	@%p15 bra 	$L__BB0_18;
$L__BB0_12:
	ld.global.f32 	%f147, [%rd15+20];
	ld.global.f32 	%f148, [%rd15+16];
	ld.global.f32 	%f149, [%rd15+12];
	sub.f32 	%f55, %f149, %f28;
	sub.f32 	%f56, %f148, %f27;
	sub.f32 	%f57, %f147, %f26;
	sub.f32 	%f58, %f25, %f28;
	sub.f32 	%f59, %f24, %f27;
	sub.f32 	%f60, %f23, %f26;
	mul.f32 	%f150, %f196, %f60;
	mul.f32 	%f151, %f195, %f59;
	sub.f32 	%f61, %f150, %f151;
	mul.f32 	%f152, %f195, %f58;
	mul.f32 	%f153, %f197, %f60;
	sub.f32 	%f62, %f152, %f153;
	mul.f32 	%f154, %f197, %f59;
	mul.f32 	%f155, %f196, %f58;
	sub.f32 	%f63, %f154, %f155;
	mul.f32 	%f156, %f56, %f62;
	fma.rn.f32 	%f157, %f55, %f61, %f156;
	fma.rn.f32 	%f64, %f57, %f63, %f157;
	abs.f32 	%f158, %f64;
	setp.lt.f32 	%p16, %f158, 0f358637BD;
	mov.f32 	%f211, %f19;
	mov.u32 	%r33, %r7;
	@%p16 bra 	$L__BB0_18;
	rcp.rn.f32 	%f65, %f64;
	sub.f32 	%f66, %f200, %f28;
	sub.f32 	%f67, %f199, %f27;
	sub.f32 	%f68, %f198, %f26;
	mul.f32 	%f159, %f67, %f62;
	fma.rn.f32 	%f160, %f66, %f61, %f159;
	fma.rn.f32 	%f161, %f68, %f63, %f160;
	mul.f32 	%f69, %f161, %f65;
	setp.lt.f32 	%p17, %f69, 0f00000000;
	setp.gt.f32 	%p18, %f69, 0f3F800000;
	or.pred  	%p19, %p17, %p18;
	mov.f32 	%f211, %f19;
	mov.u32 	%r33, %r7;
	@%p19 bra 	$L__BB0_18;
	mul.f32 	%f162, %f67, %f57;
	mul.f32 	%f163, %f68, %f56;
	sub.f32 	%f70, %f162, %f163;
	mul.f32 	%f164, %f68, %f55;
	mul.f32 	%f165, %f66, %f57;
	sub.f32 	%f71, %f164, %f165;
	mul.f32 	%f166, %f66, %f56;
	mul.f32 	%f167, %f67, %f55;
	sub.f32 	%f72, %f166, %f167;
	mul.f32 	%f168, %f196, %f71;
	fma.rn.f32 	%f169, %f197, %f70, %f168;
	fma.rn.f32 	%f170, %f195, %f72, %f169;
	mul.f32 	%f171, %f170, %f65;
	setp.lt.f32 	%p20, %f171, 0f00000000;
	add.f32 	%f172, %f69, %f171;
	setp.gt.f32 	%p21, %f172, 0f3F800000;
	or.pred  	%p22, %p20, %p21;
	mov.f32 	%f211, %f19;
	mov.u32 	%r33, %r7;
	@%p22 bra 	$L__BB0_18;
	mul.f32 	%f173, %f71, %f59;
	fma.rn.f32 	%f174, %f70, %f58, %f173;
	fma.rn.f32 	%f175, %f72, %f60, %f174;
	mul.f32 	%f73, %f175, %f65;
	setp.lt.f32 	%p23, %f73, 0f358637BD;
	mov.f32 	%f211, %f19;
	mov.u32 	%r33, %r7;
	@%p23 bra 	$L__BB0_18;
	fma.rn.f32 	%f208, %f197, %f73, %f200;
	fma.rn.f32 	%f209, %f196, %f73, %f199;
	fma.rn.f32 	%f210, %f195, %f73, %f198;
	sub.f32 	%f176, %f200, %f208;
	sub.f32 	%f177, %f199, %f209;
	sub.f32 	%f178, %f198, %f210;
	mul.f32 	%f179, %f177, %f177;
	fma.rn.f32 	%f180, %f176, %f176, %f179;
	fma.rn.f32 	%f211, %f178, %f178, %f180;
	setp.ltu.f32 	%p24, %f211, %f19;
	mov.u32 	%r33, %r32;
	@%p24 bra 	$L__BB0_18;
	mov.f32 	%f211, %f19;
	mov.u32 	%r33, %r7;
$L__BB0_18:
	add.s32 	%r32, %r32, 1;
	add.s32 	%r30, %r30, 1;
	setp.ne.s32 	%p25, %r30, 0;
	add.s64 	%rd15, %rd15, 60;
	@%p25 bra 	$L__BB0_6;
	setp.ge.f32 	%p26, %f211, 0f49742400;
	mul.wide.s32 	%rd12, %r33, 60;
	add.s64 	%rd13, %rd2, %rd12;
	ld.global.f32 	%f94, [%rd13+48];
	ld.global.f32 	%f95, [%rd13+52];
	ld.global.f32 	%f96, [%rd13+56];
	@%p26 bra 	$L__BB0_22;
	mul.f32 	%f181, %f196, %f95;
	fma.rn.f32 	%f182, %f197, %f94, %f181;
	fma.rn.f32 	%f97, %f195, %f96, %f182;
	setp.ge.f32 	%p27, %f97, 0f00000000;
	@%p27 bra 	$L__BB0_22;
	ld.param.f32 	%f189, [_Z20receiveRaysAndPlanesP3rayP5planePfiiiff_param_6];
	add.f32 	%f183, %f97, %f97;
	mul.f32 	%f184, %f94, %f183;
	mul.f32 	%f185, %f95, %f183;
	mul.f32 	%f186, %f96, %f183;
	sub.f32 	%f197, %f197, %f184;
	sub.f32 	%f196, %f196, %f185;
	sub.f32 	%f195, %f195, %f186;
	mul.f32 	%f101, %f105, %f194;
	sub.f32 	%f187, %f194, %f101;
	fma.rn.f32 	%f212, %f189, %f187, %f212;
	add.s32 	%r29, %r29, 1;
	setp.ne.s32 	%p28, %r29, %r20;
	mov.f32 	%f194, %f101;
	mov.f32 	%f198, %f210;
	mov.f32 	%f199, %f209;
	mov.f32 	%f200, %f208;
	@%p28 bra 	$L__BB0_5;
$L__BB0_22:
	atom.global.add.f32 	%f188, [%rd1], %f212;
	add.s32 	%r34, %r34, %r2;
	setp.lt.s32 	%p29, %r34, %r18;
	@%p29 bra 	$L__BB0_4;
	bra.uni 	$L__BB0_25;
$L__BB0_23:
	atom.global.add.f32 	%f107, [%rd1], 0f00000000;
	add.s32 	%r34, %r34, %r2;
	setp.lt.s32 	%p5, %r34, %r18;
	@%p5 bra 	$L__BB0_23;
	bra.uni 	$L__BB0_25;
$L__BB0_24:
	atom.global.add.f32 	%f106, [%rd1], 0f00000000;
	add.s32 	%r34, %r34, %r2;
	setp.lt.s32 	%p3, %r34, %r18;
	@%p3 bra 	$L__BB0_24;
$L__BB0_25:
	ret;

}


// ===== COMPILED SASS (sm_100) =====

	.target	sm_100

	.elftype	@"ET_EXEC"


//--------------------- .note.nv.tkinfo           --------------------------
	.section	.note.nv.tkinfo,"",@"SHT_NOTE"
	.sectionflags	@"SHF_NOTE_NV_TKINFO"
	.tkinfo
        /*0018*/ 	.word	0x00000002
        /*0030*/ 	.string	""
        /*0030*/ 	.string	"ptxas"
        /*0030*/ 	.string	"Cuda compilation tools, release 13.0, V13.0.88"
        /*0030*/ 	.string	"Build cuda_13.0.r13.0/compiler.36424714_0"
        /*0030*/ 	.string	"-arch sm_100 -m 64 "



//--------------------- .note.nv.cuinfo           --------------------------
	.section	.note.nv.cuinfo,"",@"SHT_NOTE"
	.sectionflags	@"SHF_NOTE_NV_CUINFO"
        /*0018*/ 	.short	0x0002
        /*001a*/ 	.short	0x0064
        /*001c*/ 	.short	0x0082
	.zero		2


//--------------------- .nv.info                  --------------------------
	.section	.nv.info,"",@"SHT_CUDA_INFO"
	.align	4


	//----- nvinfo : EIATTR_REGCOUNT
	.align		4
        /*0000*/ 	.byte	0x04, 0x2f
        /*0002*/ 	.short	(.L_1 - .L_0)
	.align		4
.L_0:
        /*0004*/ 	.word	index@(_Z20receiveRaysAndPlanesP3rayP5planePfiiiff)
        /*0008*/ 	.word	0x00000030


	//----- nvinfo : EIATTR_FRAME_SIZE
	.align		4
.L_1:
        /*000c*/ 	.byte	0x04, 0x11
        /*000e*/ 	.short	(.L_3 - .L_2)
	.align		4
.L_2:
        /*0010*/ 	.word	index@($__internal_0_$__cuda_sm20_rcp_rn_f32_slowpath)
        /*0014*/ 	.word	0x00000000


	//----- nvinfo : EIATTR_FRAME_SIZE
	.align		4
.L_3:
        /*0018*/ 	.byte	0x04, 0x11
        /*001a*/ 	.short	(.L_5 - .L_4)
	.align		4
.L_4:
        /*001c*/ 	.word	index@(_Z20receiveRaysAndPlanesP3rayP5planePfiiiff)
        /*0020*/ 	.word	0x00000000


	//----- nvinfo : EIATTR_MIN_STACK_SIZE
	.align		4
.L_5:
        /*0024*/ 	.byte	0x04, 0x12
        /*0026*/ 	.short	(.L_7 - .L_6)
	.align		4
.L_6:
        /*0028*/ 	.word	index@(_Z20receiveRaysAndPlanesP3rayP5planePfiiiff)
        /*002c*/ 	.word	0x00000000
.L_7:


//--------------------- .nv.compat                --------------------------
	.section	.nv.compat,"",@"SHT_CUDA_COMPAT_INFO"
	.align	4
        /*0000*/ 	.byte	0x02, 0x09, 0x00, 0x00, 0x02, 0x02, 0x01, 0x00, 0x02, 0x05, 0x05, 0x00, 0x03, 0x07, 0x01, 0x01
        /*0010*/ 	.byte	0x02, 0x03, 0x00, 0x00, 0x02, 0x06, 0x01, 0x00, 0x04, 0x0b, 0x08, 0x00, 0x01, 0x00, 0x00, 0x00
        /*0020*/ 	.byte	0x00, 0x00, 0x00, 0x00


//--------------------- .nv.info._Z20receiveRaysAndPlanesP3rayP5planePfiiiff --------------------------
	.section	.nv.info._Z20receiveRaysAndPlanesP3rayP5planePfiiiff,"",@"SHT_CUDA_INFO"
	.sectionflags	@""
	.align	4


	//----- nvinfo : EIATTR_CUDA_API_VERSION
	.align		4
        /*0000*/ 	.byte	0x04, 0x37
        /*0002*/ 	.short	(.L_9 - .L_8)
.L_8:
        /*0004*/ 	.word	0x00000082


	//----- nvinfo : EIATTR_KPARAM_INFO
	.align		4
.L_9:
        /*0008*/ 	.byte	0x04, 0x17
        /*000a*/ 	.short	(.L_11 - .L_10)
.L_10:
        /*000c*/ 	.word	0x00000000
        /*0010*/ 	.short	0x0007
        /*0012*/ 	.short	0x0028
        /*0014*/ 	.byte	0x00, 0xf0, 0x11, 0x00


	//----- nvinfo : EIATTR_KPARAM_INFO
	.align		4
.L_11:
        /*0018*/ 	.byte	0x04, 0x17
        /*001a*/ 	.short	(.L_13 - .L_12)
.L_12:
        /*001c*/ 	.word	0x00000000
        /*0020*/ 	.short	0x0006
        /*0022*/ 	.short	0x0024
        /*0024*/ 	.byte	0x00, 0xf0, 0x11, 0x00


	//----- nvinfo : EIATTR_KPARAM_INFO
	.align		4
.L_13:
        /*0028*/ 	.byte	0x04, 0x17
        /*002a*/ 	.short	(.L_15 - .L_14)
.L_14:
        /*002c*/ 	.word	0x00000000
        /*0030*/ 	.short	0x0005
        /*0032*/ 	.short	0x0020
        /*0034*/ 	.byte	0x00, 0xf0, 0x11, 0x00


	//----- nvinfo : EIATTR_KPARAM_INFO
	.align		4
.L_15:
        /*0038*/ 	.byte	0x04, 0x17
        /*003a*/ 	.short	(.L_17 - .L_16)
.L_16:
        /*003c*/ 	.word	0x00000000
        /*0040*/ 	.short	0x0004
        /*0042*/ 	.short	0x001c
        /*0044*/ 	.byte	0x00, 0xf0, 0x11, 0x00


	//----- nvinfo : EIATTR_KPARAM_INFO
	.align		4
.L_17:
        /*0048*/ 	.byte	0x04, 0x17
        /*004a*/ 	.short	(.L_19 - .L_18)
.L_18:
        /*004c*/ 	.word	0x00000000
        /*0050*/ 	.short	0x0003
        /*0052*/ 	.short	0x0018
        /*0054*/ 	.byte	0x00, 0xf0, 0x11, 0x00


	//----- nvinfo : EIATTR_KPARAM_INFO
	.align		4
.L_19:
        /*0058*/ 	.byte	0x04, 0x17
        /*005a*/ 	.short	(.L_21 - .L_20)
.L_20:
        /*005c*/ 	.word	0x00000000
        /*0060*/ 	.short	0x0002
        /*0062*/ 	.short	0x0010
        /*0064*/ 	.byte	0x00, 0xf5, 0x21, 0x00


	//----- nvinfo : EIATTR_KPARAM_INFO
	.align		4
.L_21:
        /*0068*/ 	.byte	0x04, 0x17
        /*006a*/ 	.short	(.L_23 - .L_22)
.L_22:
        /*006c*/ 	.word	0x00000000
        /*0070*/ 	.short	0x0001
        /*0072*/ 	.short	0x0008
        /*0074*/ 	.byte	0x00, 0xf5, 0x21, 0x00


	//----- nvinfo : EIATTR_KPARAM_INFO
	.align		4
.L_23:
        /*0078*/ 	.byte	0x04, 0x17
        /*007a*/ 	.short	(.L_25 - .L_24)
.L_24:
        /*007c*/ 	.word	0x00000000
        /*0080*/ 	.short	0x0000
        /*0082*/ 	.short	0x0000
        /*0084*/ 	.byte	0x00, 0xf5, 0x21, 0x00


	//----- nvinfo : EIATTR_SPARSE_MMA_MASK
	.align		4
.L_25:
        /*0088*/ 	.byte	0x03, 0x50
        /*008a*/ 	.short	0x0000


	//----- nvinfo : EIATTR_MAXREG_COUNT
	.align		4
        /*008c*/ 	.byte	0x03, 0x1b
        /*008e*/ 	.short	0x00ff


	//----- nvinfo : EIATTR_MERCURY_ISA_VERSION
	.align		4
        /*0090*/ 	.byte	0x03, 0x5f
        /*0092*/ 	.short	0x0101


	//----- nvinfo : EIATTR_VRC_CTA_INIT_COUNT
	.align		4
        /*0094*/ 	.byte	0x02, 0x4a
	.zero		1
	.zero		1


	//----- nvinfo : EIATTR_EXIT_INSTR_OFFSETS
	.align		4
        /*0098*/ 	.byte	0x04, 0x1c
        /*009a*/ 	.short	(.L_27 - .L_26)


	//   ....[0]....
.L_26:
        /*009c*/ 	.word	0x00000090


	//   ....[1]....
        /*00a0*/ 	.word	0x00000140


	//   ....[2]....
        /*00a4*/ 	.word	0x000001e0


	//   ....[3]....
        /*00a8*/ 	.word	0x000010f0


	//----- nvinfo : EIATTR_CRS_STACK_SIZE
	.align		4
.L_27:
        /*00ac*/ 	.byte	0x04, 0x1e
        /*00ae*/ 	.short	(.L_29 - .L_28)
.L_28:
        /*00b0*/ 	.word	0x00000000


	//----- nvinfo : EIATTR_CBANK_PARAM_SIZE
	.align		4
.L_29:
        /*00b4*/ 	.byte	0x03, 0x19
        /*00b6*/ 	.short	0x002c


	//----- nvinfo : EIATTR_PARAM_CBANK
	.align		4
        /*00b8*/ 	.byte	0x04, 0x0a
        /*00ba*/ 	.short	(.L_31 - .L_30)
	.align		4
.L_30:
        /*00bc*/ 	.word	index@(.nv.constant0._Z20receiveRaysAndPlanesP3rayP5planePfiiiff)
        /*00c0*/ 	.short	0x0380
        /*00c2*/ 	.short	0x002c


	//----- nvinfo : EIATTR_SW_WAR
	.align		4
.L_31:
        /*00c4*/ 	.byte	0x04, 0x36
        /*00c6*/ 	.short	(.L_33 - .L_32)
.L_32:
        /*00c8*/ 	.word	0x00000008
.L_33:


//--------------------- .nv.callgraph             --------------------------
	.section	.nv.callgraph,"",@"SHT_CUDA_CALLGRAPH"
	.align	4
	.sectionentsize	8
	.align		4
        /*0000*/ 	.word	0x00000000
	.align		4
        /*0004*/ 	.word	0xffffffff
	.align		4
        /*0008*/ 	.word	0x00000000
	.align		4
        /*000c*/ 	.word	0xfffffffe
	.align		4
        /*0010*/ 	.word	0x00000000
	.align		4
        /*0014*/ 	.word	0xfffffffd
	.align		4
        /*0018*/ 	.word	0x00000000
	.align		4
        /*001c*/ 	.word	0xfffffffc


//--------------------- .text._Z20receiveRaysAndPlanesP3rayP5planePfiiiff --------------------------
	.section	.text._Z20receiveRaysAndPlanesP3rayP5planePfiiiff,"ax",@progbits
	.align	128
        .global         _Z20receiveRaysAndPlanesP3rayP5planePfiiiff
        .type           _Z20receiveRaysAndPlanesP3rayP5planePfiiiff,@function
        .size           _Z20receiveRaysAndPlanesP3rayP5planePfiiiff,(.L_x_24 - _Z20receiveRaysAndPlanesP3rayP5planePfiiiff)
        .other          _Z20receiveRaysAndPlanesP3rayP5planePfiiiff,@"STO_CUDA_ENTRY STV_DEFAULT"
_Z20receiveRaysAndPlanesP3rayP5planePfiiiff:
.text._Z20receiveRaysAndPlanesP3rayP5planePfiiiff:
[----:B------:R-:W-:Y:S01]  /*0000*/  LDC R1, c[0x0][0x37c] ;  /* 0x0000df00ff017b82 */ /* 0x000fe20000000800 */
[----:B------:R-:W0:Y:S07]  /*0010*/  S2R R4, SR_TID.X ;  /* 0x0000000000047919 */ /* 0x000e2e0000002100 */
[----:B------:R-:W0:Y:S01]  /*0020*/  S2UR UR4, SR_CTAID.X ;  /* 0x00000000000479c3 */ /* 0x000e220000002500 */
[----:B------:R-:W1:Y:S07]  /*0030*/  LDCU UR6, c[0x0][0x398] ;  /* 0x00007300ff0677ac */ /* 0x000e6e0008000800 */
[----:B------:R-:W0:Y:S01]  /*0040*/  LDC R3, c[0x0][0x360] ;  /* 0x0000d800ff037b82 */ /* 0x000e220000000800 */
[----:B------:R-:W2:Y:S01]  /*0050*/  LDCU UR5, c[0x0][0x370] ;  /* 0x00006e00ff0577ac */ /* 0x000ea20008000800 */
[----:B0-----:R-:W-:-:S02]  /*0060*/  IMAD R4, R3, UR4, R4 ;  /* 0x0000000403047c24 */ /* 0x001fc4000f8e0204 */
[----:B--2---:R-:W-:-:S03]  /*0070*/  IMAD R3, R3, UR5, RZ ;  /* 0x0000000503037c24 */ /* 0x004fc6000f8e02ff */
[----:B-1----:R-:W-:-:S13]  /*0080*/  ISETP.GE.AND P0, PT, R4, UR6, PT ;  /* 0x0000000604007c0c */ /* 0x002fda000bf06270 */
[----:B------:R-:W-:Y:S05]  /*0090*/  @P0 EXIT ;  /* 0x000000000000094d */ /* 0x000fea0003800000 */
[----:B------:R-:W0:Y:S01]  /*00a0*/  LDCU UR4, c[0x0][0x3a0] ;  /* 0x00007400ff0477ac */ /* 0x000e220008000800 */
[----:B------:R-:W1:Y:S01]  /*00b0*/  LDCU.64 UR8, c[0x0][0x358] ;  /* 0x00006b00ff0877ac */ /* 0x000e620008000a00 */
[----:B0-----:R-:W-:-:S09]  /*00c0*/  UISETP.GT.AND UP0, UPT, UR4, URZ, UPT ;  /* 0x000000ff0400728c */ /* 0x001fd2000bf04270 */
[----:B-1----:R-:W-:Y:S05]  /*00d0*/  BRA.U UP0, `(.L_x_0) ;  /* 0x00000001001c7547 */ /* 0x002fea000b800000 */
[----:B------:R-:W0:Y:S02]  /*00e0*/  LDC.64 R6, c[0x0][0x390] ;  /* 0x0000e400ff067b82 */ /* 0x000e240000000a00 */
.L_x_1:
[----:B------:R-:W-:Y:S01]  /*00f0*/  IADD3 R4, PT, PT, R3, R4, RZ ;  /* 0x0000000403047210 */ /* 0x000fe20007ffe0ff */
[----:B------:R-:W-:Y:S05]  /*0100*/  YIELD ;  /* 0x0000000000007946 */ /* 0x000fea0003800000 */
[----:B------:R-:W-:Y:S01]  /*0110*/  ISETP.GE.AND P0, PT, R4, UR6, PT ;  /* 0x0000000604007c0c */ /* 0x000fe2000bf06270 */
[----:B0-----:R1:W-:-:S12]  /*0120*/  REDG.E.ADD.F32.FTZ.RN.STRONG.GPU desc[UR8][R6.64], RZ ;  /* 0x000000ff060079a6 */ /* 0x0013d8000c12f308 */
[----:B-1----:R-:W-:Y:S05]  /*0130*/  @!P0 BRA `(.L_x_1) ;  /* 0xfffffffc00ec8947 */ /* 0x002fea000383ffff */
[----:B------:R-:W-:Y:S05]  /*0140*/  EXIT ;  /* 0x000000000000794d */ /* 0x000fea0003800000 */
.L_x_0:
[----:B------:R-:W0:Y:S02]  /*0150*/  LDCU UR5, c[0x0][0x39c] ;  /* 0x00007380ff0577ac */ /* 0x000e240008000800 */
[----:B0-----:R-:W-:-:S09]  /*0160*/  UISETP.GT.AND UP0, UPT, UR5, URZ, UPT ;  /* 0x000000ff0500728c */ /* 0x001fd2000bf04270 */
[----:B------:R-:W-:Y:S05]  /*0170*/  BRA.U UP0, `(.L_x_2) ;  /* 0x00000001001c7547 */ /* 0x000fea000b800000 */
[----:B------:R-:W0:Y:S02]  /*0180*/  LDC.64 R6, c[0x0][0x390] ;  /* 0x0000e400ff067b82 */ /* 0x000e240000000a00 */
.L_x_3:
[----:B------:R-:W-:Y:S01]  /*0190*/  IADD3 R4, PT, PT, R3, R4, RZ ;  /* 0x0000000403047210 */ /* 0x000fe20007ffe0ff */
[----:B------:R-:W-:Y:S05]  /*01a0*/  YIELD ;  /* 0x0000000000007946 */ /* 0x000fea0003800000 */
[----:B------:R-:W-:Y:S01]  /*01b0*/  ISETP.GE.AND P0, PT, R4, UR6, PT ;  /* 0x0000000604007c0c */ /* 0x000fe2000bf06270 */
[----:B0-----:R1:W-:-:S12]  /*01c0*/  REDG.E.ADD.F32.FTZ.RN.STRONG.GPU desc[UR8][R6.64], RZ ;  /* 0x000000ff060079a6 */ /* 0x0013d8000c12f308 */
[----:B-1----:R-:W-:Y:S05]  /*01d0*/  @!P0 BRA `(.L_x_3) ;  /* 0xfffffffc00ec8947 */ /* 0x002fea000383ffff */
[----:B------:R-:W-:Y:S05]  /*01e0*/  EXIT ;  /* 0x000000000000794d */ /* 0x000fea0003800000 */
.L_x_2:
[----:B------:R-:W0:Y:S02]  /*01f0*/  LDCU.64 UR6, c[0x0][0x388] ;  /* 0x00007100ff0677ac */ /* 0x000e240008000a00 */
[----:B0-----:R-:W-:Y:S02]  /*0200*/  UIADD3 UR4, UP0, UPT, UR6, 0x18, URZ ;  /* 0x0000001806047890 */ /* 0x001fe4000ff1e0ff */
[----:B------:R-:W-:Y:S02]  /*0210*/  UIADD3 UR6, UPT, UPT, -UR5, URZ, URZ ;  /* 0x000000ff05067290 */ /* 0x000fe4000fffe1ff */
[----:B------:R-:W-:-:S12]  /*0220*/  UIADD3.X UR5, UPT, UPT, URZ, UR7, URZ, UP0, !UPT ;  /* 0x00000007ff057290 */ /* 0x000fd800087fe4ff */
.L_x_18:
[----:B0-----:R-:W0:Y:S02]  /*0230*/  LDC.64 R14, c[0x0][0x380] ;  /* 0x0000e000ff0e7b82 */ /* 0x001e240000000a00 */
[----:B0-----:R-:W-:-:S05]  /*0240*/  IMAD.WIDE R14, R4, 0x1c, R14 ;  /* 0x0000001c040e7825 */ /* 0x001fca00078e020e */
[----:B------:R0:W5:Y:S04]  /*0250*/  LDG.E R5, desc[UR8][R14.64] ;  /* 0x000000080e057981 */ /* 0x000168000c1e1900 */
[----:B------:R0:W5:Y:S04]  /*0260*/  LDG.E R6, desc[UR8][R14.64+0x4] ;  /* 0x000004080e067981 */ /* 0x000168000c1e1900 */
[----:B------:R0:W5:Y:S04]  /*0270*/  LDG.E R7, desc[UR8][R14.64+0x8] ;  /* 0x000008080e077981 */ /* 0x000168000c1e1900 */
[----:B------:R0:W5:Y:S04]  /*0280*/  LDG.E R8, desc[UR8][R14.64+0xc] ;  /* 0x00000c080e087981 */ /* 0x000168000c1e1900 */
[----:B------:R0:W5:Y:S04]  /*0290*/  LDG.E R9, desc[UR8][R14.64+0x10] ;  /* 0x000010080e097981 */ /* 0x000168000c1e1900 */
[----:B------:R0:W5:Y:S04]  /*02a0*/  LDG.E R10, desc[UR8][R14.64+0x14] ;  /* 0x000014080e0a7981 */ /* 0x000168000c1e1900 */
[----:B------:R0:W5:Y:S01]  /*02b0*/  LDG.E R11, desc[UR8][R14.64+0x18] ;  /* 0x000018080e0b7981 */ /* 0x000162000c1e1900 */
[----:B------:R-:W-:Y:S05]  /*02c0*/  YIELD ;  /* 0x0000000000007946 */ /* 0x000fea0003800000 */
[----:B------:R-:W-:Y:S01]  /*02d0*/  BSSY.RECONVERGENT B1, `(.L_x_4) ;  /* 0x00000db000017945 */ /* 0x000fe20003800200 */
[----:B------:R-:W-:-:S07]  /*02e0*/  CS2R R12, SRZ ;  /* 0x00000000000c7805 */ /* 0x000fce000001ff00 */
.L_x_17:
[----:B0-----:R-:W-:Y:S01]  /*02f0*/  HFMA2 R14, -RZ, RZ, 10.90625, 0.015625 ;  /* 0x49742400ff0e7431 */ /* 0x001fe200000001ff */
[----:B------:R-:W-:Y:S02]  /*0300*/  MOV R15, RZ ;  /* 0x000000ff000f7202 */ /* 0x000fe40000000f00 */
[----:B------:R-:W-:Y:S02]  /*0310*/  MOV R0, 0xffffffff ;  /* 0xffffffff00007802 */ /* 0x000fe40000000f00 */
[----:B------:R-:W-:Y:S02]  /*0320*/  MOV R24, UR4 ;  /* 0x0000000400187c02 */ /* 0x000fe40008000f00 */
[----:B------:R-:W-:Y:S02]  /*0330*/  MOV R25, UR5 ;  /* 0x0000000500197c02 */ /* 0x000fe40008000f00 */
[----:B------:R-:W-:-:S07]  /*0340*/  MOV R16, UR6 ;  /* 0x0000000600107c02 */ /* 0x000fce0008000f00 */
.L_x_15:
[----:B------:R-:W-:Y:S01]  /*0350*/  ISETP.NE.AND P0, PT, R15, R0, PT ;  /* 0x000000000f00720c */ /* 0x000fe20003f05270 */
[----:B------:R-:W-:Y:S01]  /*0360*/  BSSY.RECONVERGENT B0, `(.L_x_5) ;  /* 0x00000b1000007945 */ /* 0x000fe20003800200 */
[----:B------:R-:W-:-:S04]  /*0370*/  IADD3 R16, PT, PT, R16, 0x1, RZ ;  /* 0x0000000110107810 */ /* 0x000fc80007ffe0ff */
[----:B------:R-:W-:-:S07]  /*0380*/  ISETP.NE.AND P1, PT, R16, RZ, PT ;  /* 0x000000ff1000720c */ /* 0x000fce0003f25270 */
[----:B------:R-:W-:Y:S06]  /*0390*/  @!P0 BRA `(.L_x_6) ;  /* 0x0000000800b48947 */ /* 0x000fec0003800000 */
[----:B------:R-:W2:Y:S04]  /*03a0*/  LDG.E R20, desc[UR8][R24.64+-0x10] ;  /* 0xfffff00818147981 */ /* 0x000ea8000c1e1900 */
[----:B------:R-:W2:Y:S04]  /*03b0*/  LDG.E R17, desc[UR8][R24.64+0x8] ;  /* 0x0000080818117981 */ /* 0x000ea8000c1e1900 */
[----:B------:R-:W3:Y:S04]  /*03c0*/  LDG.E R18, desc[UR8][R24.64+-0x18] ;  /* 0xffffe80818127981 */ /* 0x000ee8000c1e1900 */
[----:B------:R-:W4:Y:S04]  /*03d0*/  LDG.E R19, desc[UR8][R24.64+-0x14] ;  /* 0xffffec0818137981 */ /* 0x000f28000c1e1900 */
[----:B------:R-:W4:Y:S04]  /*03e0*/  LDG.E R22, desc[UR8][R24.64+0x4] ;  /* 0x0000040818167981 */ /* 0x000f28000c1e1900 */
[----:B------:R-:W3:Y:S04]  /*03f0*/  LDG.E R21, desc[UR8][R24.64] ;  /* 0x0000000818157981 */ /* 0x000ee8000c1e1900 */
[----:B------:R-:W3:Y:S04]  /*0400*/  LDG.E R28, desc[UR8][R24.64+-0x8] ;  /* 0xfffff808181c7981 */ /* 0x000ee8000c1e1900 */
[----:B------:R-:W3:Y:S04]  /*0410*/  LDG.E R31, desc[UR8][R24.64+-0xc] ;  /* 0xfffff408181f7981 */ /* 0x000ee8000c1e1900 */
[----:B------:R-:W3:Y:S01]  /*0420*/  LDG.E R33, desc[UR8][R24.64+-0x4] ;  /* 0xfffffc0818217981 */ /* 0x000ee2000c1e1900 */
[----:B--2---:R-:W-:-:S04]  /*0430*/  FADD R23, -R20, R17 ;  /* 0x0000001114177221 */ /* 0x004fc80000000100 */
[----:B-----5:R-:W-:Y:S01]  /*0440*/  FMUL R29, R23, R8 ;  /* 0x00000008171d7220 */ /* 0x020fe20000400000 */
[----:B----4-:R-:W-:Y:S01]  /*0450*/  FADD R27, -R19, R22 ;  /* 0x00000016131b7221 */ /* 0x010fe20000000100 */
[----:B---3--:R-:W-:-:S03]  /*0460*/  FADD R26, -R18, R21 ;  /* 0x00000015121a7221 */ /* 0x008fc60000000100 */
[-C--:B------:R-:W-:Y:S01]  /*0470*/  FMUL R2, R27, R10.reuse ;  /* 0x0000000a1b027220 */ /* 0x080fe20000400000 */
[----:B------:R-:W-:Y:S01]  /*0480*/  FADD R28, -R19, R28 ;  /* 0x0000001c131c7221 */ /* 0x000fe20000000100 */
[C---:B------:R-:W-:Y:S01]  /*0490*/  FFMA R29, R26.reuse, R10, -R29 ;  /* 0x0000000a1a1d7223 */ /* 0x040fe2000000081d */
[-C--:B------:R-:W-:Y:S01]  /*04a0*/  FMUL R34, R26, R9.reuse ;  /* 0x000000091a227220 */ /* 0x080fe20000400000 */
[----:B------:R-:W-:Y:S01]  /*04b0*/  FADD R30, -R18, R31 ;  /* 0x0000001f121e7221 */ /* 0x000fe20000000100 */
[----:B------:R-:W-:Y:S01]  /*04c0*/  FFMA R31, R23, R9, -R2 ;  /* 0x00000009171f7223 */ /* 0x000fe20000000802 */
[----:B------:R-:W-:Y:S01]  /*04d0*/  FMUL R35, R28, R29 ;  /* 0x0000001d1c237220 */ /* 0x000fe20000400000 */
[----:B------:R-:W-:Y:S01]  /*04e0*/  FADD R32, -R20, R33 ;  /* 0x0000002114207221 */ /* 0x000fe20000000100 */
[----:B------:R-:W-:Y:S02]  /*04f0*/  FFMA R33, R27, R8, -R34 ;  /* 0x000000081b217223 */ /* 0x000fe40000000822 */
[----:B------:R-:W-:-:S04]  /*0500*/  FFMA R35, R30, R31, R35 ;  /* 0x0000001f1e237223 */ /* 0x000fc80000000023 */
[----:B------:R-:W-:-:S05]  /*0510*/  FFMA R40, R32, R33, R35 ;  /* 0x0000002120287223 */ /* 0x000fca0000000023 */
[----:B------:R-:W-:-:S13]  /*0520*/  FSETP.GEU.AND P0, PT, |R40|, 9.9999999747524270788e-07, PT ;  /* 0x358637bd2800780b */ /* 0x000fda0003f0e200 */
[----:B------:R-:W-:Y:S05]  /*0530*/  @!P0 BRA `(.L_x_6) ;  /* 0x00000008004c8947 */ /* 0x000fea0003800000 */
[----:B------:R-:W-:Y:S01]  /*0540*/  IADD3 R2, PT, PT, R40, 0x1800000, RZ ;  /* 0x0180000028027810 */ /* 0x000fe20007ffe0ff */
[----:B------:R-:W-:Y:S01]  /*0550*/  BSSY.RECONVERGENT B2, `(.L_x_7) ;  /* 0x000000e000027945 */ /* 0x000fe20003800200 */
[----:B------:R-:W-:Y:S02]  /*0560*/  MOV R34, R0 ;  /* 0x0000000000227202 */ /* 0x000fe40000000f00 */
[----:B------:R-:W-:Y:S02]  /*0570*/  LOP3.LUT R2, R2, 0x7f800000, RZ, 0xc0, !PT ;  /* 0x7f80000002027812 */ /* 0x000fe400078ec0ff */
[----:B------:R-:W-:Y:S02]  /*0580*/  MOV R35, R14 ;  /* 0x0000000e00237202 */ /* 0x000fe40000000f00 */
[----:B------:R-:W-:-:S13]  /*0590*/  ISETP.GT.U32.AND P0, PT, R2, 0x1ffffff, PT ;  /* 0x01ffffff0200780c */ /* 0x000fda0003f04070 */
[----:B------:R-:W-:Y:S05]  /*05a0*/  @P0 BRA `(.L_x_8) ;  /* 0x0000000000100947 */ /* 0x000fea0003800000 */
[----:B------:R-:W-:Y:S02]  /*05b0*/  MOV R0, R40 ;  /* 0x0000002800007202 */ /* 0x000fe40000000f00 */
[----:B------:R-:W-:-:S07]  /*05c0*/  MOV R2, 0x5e0 ;  /* 0x000005e000027802 */ /* 0x000fce0000000f00 */
[----:B------:R-:W-:Y:S05]  /*05d0*/  CALL.REL.NOINC `($__internal_0_$__cuda_sm20_rcp_rn_f32_slowpath) ;  /* 0x0000000800c87944 */ /* 0x000fea0003c00000 */
[----:B------:R-:W-:Y:S05]  /*05e0*/  BRA `(.L_x_9) ;  /* 0x0000000000107947 */ /* 0x000fea0003800000 */
.L_x_8:
[----:B------:R-:W0:Y:S02]  /*05f0*/  MUFU.RCP R41, R40 ;  /* 0x0000002800297308 */ /* 0x000e240000001000 */
[----:B0-----:R-:W-:-:S04]  /*0600*/  FFMA R0, R40, R41, -1 ;  /* 0xbf80000028007423 */ /* 0x001fc80000000029 */
[----:B------:R-:W-:-:S04]  /*0610*/  FADD.FTZ R0, -R0, -RZ ;  /* 0x800000ff00007221 */ /* 0x000fc80000010100 */
[----:B------:R-:W-:-:S07]  /*0620*/  FFMA R41, R41, R0, R41 ;  /* 0x0000000029297223 */ /* 0x000fce0000000029 */
.L_x_9:
[----:B------:R-:W-:Y:S05]  /*0630*/  BSYNC.RECONVERGENT B2 ;  /* 0x0000000000027941 */ /* 0x000fea0003800200 */
.L_x_7:
[----:B------:R-:W-:Y:S01]  /*0640*/  FADD R43, -R19, R6 ;  /* 0x00000006132b7221 */ /* 0x000fe20000000100 */
[----:B------:R-:W-:Y:S01]  /*0650*/  FADD R39, -R18, R5 ;  /* 0x0000000512277221 */ /* 0x000fe20000000100 */
[----:B------:R-:W-:Y:S01]  /*0660*/  FADD R45, -R20, R7 ;  /* 0x00000007142d7221 */ /* 0x000fe20000000100 */
[----:B------:R-:W-:Y:S01]  /*0670*/  BSSY.RELIABLE B2, `(.L_x_10) ;  /* 0x000002a000027945 */ /* 0x000fe20003800100 */
[----:B------:R-:W-:-:S04]  /*0680*/  FMUL R0, R29, R43 ;  /* 0x0000002b1d007220 */ /* 0x000fc80000400000 */
[----:B------:R-:W-:-:S04]  /*0690*/  FFMA R0, R31, R39, R0 ;  /* 0x000000271f007223 */ /* 0x000fc80000000000 */
[----:B------:R-:W-:-:S04]  /*06a0*/  FFMA R0, R33, R45, R0 ;  /* 0x0000002d21007223 */ /* 0x000fc80000000000 */
[----:B------:R-:W-:-:S05]  /*06b0*/  FMUL R0, R0, R41 ;  /* 0x0000002900007220 */ /* 0x000fca0000400000 */
[----:B------:R-:W-:-:S04]  /*06c0*/  FSETP.GT.AND P0, PT, R0, 1, PT ;  /* 0x3f8000000000780b */ /* 0x000fc80003f04000 */
[----:B------:R-:W-:-:S13]  /*06d0*/  FSETP.LT.OR P0, PT, R0, RZ, P0 ;  /* 0x000000ff0000720b */ /* 0x000fda0000701400 */
[----:B------:R-:W-:Y:S05]  /*06e0*/  @P0 BRA `(.L_x_11) ;  /* 0x0000000000880947 */ /* 0x000fea0003800000 */
[----:B------:R-:W-:Y:S01]  /*06f0*/  FMUL R31, R32, R39 ;  /* 0x00000027201f7220 */ /* 0x000fe20000400000 */
[----:B------:R-:W-:-:S03]  /*0700*/  FMUL R29, R28, R45 ;  /* 0x0000002d1c1d7220 */ /* 0x000fc60000400000 */
[----:B------:R-:W-:Y:S01]  /*0710*/  FFMA R2, R30, R45, -R31 ;  /* 0x0000002d1e027223 */ /* 0x000fe2000000081f */
[-C--:B------:R-:W-:Y:S01]  /*0720*/  FFMA R32, R32, R43.reuse, -R29 ;  /* 0x0000002b20207223 */ /* 0x080fe2000000081d */
[----:B------:R-:W-:Y:S02]  /*0730*/  FMUL R31, R30, R43 ;  /* 0x0000002b1e1f7220 */ /* 0x000fe40000400000 */
[----:B------:R-:W-:Y:S02]  /*0740*/  FMUL R29, R2, R9 ;  /* 0x00000009021d7220 */ /* 0x000fe40000400000 */
[----:B------:R-:W-:Y:S02]  /*0750*/  FFMA R30, R28, R39, -R31 ;  /* 0x000000271c1e7223 */ /* 0x000fe4000000081f */
[----:B------:R-:W-:-:S04]  /*0760*/  FFMA R29, R32, R8, R29 ;  /* 0x00000008201d7223 */ /* 0x000fc8000000001d */
[----:B------:R-:W-:-:S04]  /*0770*/  FFMA R28, R30, R10, R29 ;  /* 0x0000000a1e1c7223 */ /* 0x000fc8000000001d */
[----:B------:R-:W-:-:S04]  /*0780*/  FMUL R29, R28, R41 ;  /* 0x000000291c1d7220 */ /* 0x000fc80000400000 */
[----:B------:R-:W-:-:S05]  /*0790*/  FADD R0, R0, R29 ;  /* 0x0000001d00007221 */ /* 0x000fca0000000000 */
[----:B------:R-:W-:-:S04]  /*07a0*/  FSETP.GT.AND P0, PT, R0, 1, PT ;  /* 0x3f8000000000780b */ /* 0x000fc80003f04000 */
[----:B------:R-:W-:-:S13]  /*07b0*/  FSETP.LT.OR P0, PT, R29, RZ, P0 ;  /* 0x000000ff1d00720b */ /* 0x000fda0000701400 */
[----:B------:R-:W-:Y:S05]  /*07c0*/  @P0 BRA `(.L_x_11) ;  /* 0x0000000000500947 */ /* 0x000fea0003800000 */
[----:B------:R-:W-:-:S04]  /*07d0*/  FMUL R27, R27, R2 ;  /* 0x000000021b1b7220 */ /* 0x000fc80000400000 */
[----:B------:R-:W-:-:S04]  /*07e0*/  FFMA R26, R26, R32, R27 ;  /* 0x000000201a1a7223 */ /* 0x000fc8000000001b */
[----:B------:R-:W-:-:S04]  /*07f0*/  FFMA R26, R23, R30, R26 ;  /* 0x0000001e171a7223 */ /* 0x000fc8000000001a */
[----:B------:R-:W-:-:S05]  /*0800*/  FMUL R41, R26, R41 ;  /* 0x000000291a297220 */ /* 0x000fca0000400000 */
[----:B------:R-:W-:-:S13]  /*0810*/  FSETP.GEU.AND P0, PT, R41, 9.9999999747524270788e-07, PT ;  /* 0x358637bd2900780b */ /* 0x000fda0003f0e000 */
[----:B------:R-:W-:Y:S05]  /*0820*/  @!P0 BRA `(.L_x_11) ;  /* 0x0000000000388947 */ /* 0x000fea0003800000 */
[C-C-:B------:R-:W-:Y:S01]  /*0830*/  FFMA R37, R41.reuse, R9, R6.reuse ;  /* 0x0000000929257223 */ /* 0x140fe20000000006 */
[C---:B------:R-:W-:Y:S01]  /*0840*/  FFMA R36, R41.reuse, R8, R5 ;  /* 0x0000000829247223 */ /* 0x040fe20000000005 */
[----:B------:R-:W-:Y:S02]  /*0850*/  FFMA R38, R41, R10, R7 ;  /* 0x0000000a29267223 */ /* 0x000fe40000000007 */
[----:B------:R-:W-:Y:S01]  /*0860*/  FADD R2, -R37, R6 ;  /* 0x0000000625027221 */ /* 0x000fe20000000100 */
[----:B------:R-:W-:-:S03]  /*0870*/  FADD R0, -R36, R5 ;  /* 0x0000000524007221 */ /* 0x000fc60000000100 */
[----:B------:R-:W-:Y:S01]  /*0880*/  FMUL R23, R2, R2 ;  /* 0x0000000202177220 */ /* 0x000fe20000400000 */
[----:B------:R-:W-:-:S03]  /*0890*/  FADD R2, -R38, R7 ;  /* 0x0000000726027221 */ /* 0x000fc60000000100 */
[----:B------:R-:W-:Y:S01]  /*08a0*/  FFMA R23, R0, R0, R23 ;  /* 0x0000000000177223 */ /* 0x000fe20000000017 */
[----:B------:R-:W-:-:S03]  /*08b0*/  MOV R0, R15 ;  /* 0x0000000f00007202 */ /* 0x000fc60000000f00 */
[----:B------:R-:W-:-:S05]  /*08c0*/  FFMA R23, R2, R2, R23 ;  /* 0x0000000202177223 */ /* 0x000fca0000000017 */
[----:B------:R-:W-:Y:S02]  /*08d0*/  FSETP.GE.AND P0, PT, R23, R14, PT ;  /* 0x0000000e1700720b */ /* 0x000fe40003f06000 */
[----:B------:R-:W-:-:S11]  /*08e0*/  MOV R14, R23 ;  /* 0x00000017000e7202 */ /* 0x000fd60000000f00 */
[----:B------:R-:W-:Y:S05]  /*08f0*/  @!P0 BREAK.RELIABLE B2 ;  /* 0x0000000000028942 */ /* 0x000fea0003800100 */
[----:B------:R-:W-:Y:S05]  /*0900*/  @!P0 BRA `(.L_x_6) ;  /* 0x0000000400588947 */ /* 0x000fea0003800000 */
.L_x_11:
[----:B------:R-:W-:Y:S05]  /*0910*/  BSYNC.RELIABLE B2 ;  /* 0x0000000000027941 */ /* 0x000fea0003800100 */
.L_x_10:
[----:B------:R-:W2:Y:S04]  /*0920*/  LDG.E R29, desc[UR8][R24.64+0x10] ;  /* 0x00001008181d7981 */ /* 0x000ea8000c1e1900 */
[----:B------:R-:W3:Y:S04]  /*0930*/  LDG.E R0, desc[UR8][R24.64+0xc] ;  /* 0x00000c0818007981 */ /* 0x000ee8000c1e1900 */
[----:B------:R-:W4:Y:S01]  /*0940*/  LDG.E R28, desc[UR8][R24.64+0x14] ;  /* 0x00001408181c7981 */ /* 0x000f22000c1e1900 */
[----:B------:R-:W-:Y:S01]  /*0950*/  FADD R20, R20, -R17 ;  /* 0x8000001114147221 */ /* 0x000fe20000000000 */
[----:B------:R-:W-:Y:S01]  /*0960*/  FADD R27, R18, -R21 ;  /* 0x80000015121b7221 */ /* 0x000fe20000000000 */
[----:B------:R-:W-:Y:S01]  /*0970*/  FADD R19, R19, -R22 ;  /* 0x8000001613137221 */ /* 0x000fe20000000000 */
[----:B------:R-:W-:Y:S01]  /*0980*/  MOV R14, R35 ;  /* 0x00000023000e7202 */ /* 0x000fe20000000f00 */
[----:B------:R-:W-:Y:S01]  /*0990*/  FMUL R18, R20, R8 ;  /* 0x0000000814127220 */ /* 0x000fe20000400000 */
[----:B------:R-:W-:Y:S01]  /*09a0*/  FMUL R2, R27, R9 ;  /* 0x000000091b027220 */ /* 0x000fe20000400000 */
[----:B------:R-:W-:-:S02]  /*09b0*/  FMUL R23, R19, R10 ;  /* 0x0000000a13177220 */ /* 0x000fc40000400000 */
[----:B------:R-:W-:Y:S02]  /*09c0*/  FFMA R18, R27, R10, -R18 ;  /* 0x0000000a1b127223 */ /* 0x000fe40000000812 */
[----:B------:R-:W-:Y:S01]  /*09d0*/  FFMA R26, R20, R9, -R23 ;  /* 0x00000009141a7223 */ /* 0x000fe20000000817 */
[----:B------:R-:W-:Y:S01]  /*09e0*/  FFMA R23, R19, R8, -R2 ;  /* 0x0000000813177223 */ /* 0x000fe20000000802 */
[----:B--2---:R-:W-:Y:S01]  /*09f0*/  FADD R29, -R22, R29 ;  /* 0x0000001d161d7221 */ /* 0x004fe20000000100 */
[----:B---3--:R-:W-:-:S03]  /*0a00*/  FADD R31, -R21, R0 ;  /* 0x00000000151f7221 */ /* 0x008fc60000000100 */
[----:B------:R-:W-:Y:S01]  /*0a10*/  FMUL R0, R29, R18 ;  /* 0x000000121d007220 */ /* 0x000fe20000400000 */
[----:B----4-:R-:W-:-:S03]  /*0a20*/  FADD R28, -R17, R28 ;  /* 0x0000001c111c7221 */ /* 0x010fc60000000100 */
[----:B------:R-:W-:Y:S01]  /*0a30*/  FFMA R33, R31, R26, R0 ;  /* 0x0000001a1f217223 */ /* 0x000fe20000000000 */
[----:B------:R-:W-:-:S03]  /*0a40*/  MOV R0, R34 ;  /* 0x0000002200007202 */ /* 0x000fc60000000f00 */
[----:B------:R-:W-:-:S05]  /*0a50*/  FFMA R2, R28, R23, R33 ;  /* 0x000000171c027223 */ /* 0x000fca0000000021 */
[----:B------:R-:W-:-:S13]  /*0a60*/  FSETP.GEU.AND P0, PT, |R2|, 9.9999999747524270788e-07, PT ;  /* 0x358637bd0200780b */ /* 0x000fda0003f0e200 */
[----:B------:R-:W-:Y:S05]  /*0a70*/  @!P0 BRA `(.L_x_6) ;  /* 0x0000000000fc8947 */ /* 0x000fea0003800000 */
[----:B------:R-:W-:Y:S01]  /*0a80*/  IADD3 R0, PT, PT, R2, 0x1800000, RZ ;  /* 0x0180000002007810 */ /* 0x000fe20007ffe0ff */
[----:B------:R-:W-:Y:S03]  /*0a90*/  BSSY.RECONVERGENT B2, `(.L_x_12) ;  /* 0x000000c000027945 */ /* 0x000fe60003800200 */
[----:B------:R-:W-:-:S04]  /*0aa0*/  LOP3.LUT R0, R0, 0x7f800000, RZ, 0xc0, !PT ;  /* 0x7f80000000007812 */ /* 0x000fc800078ec0ff */
[----:B------:R-:W-:-:S13]  /*0ab0*/  ISETP.GT.U32.AND P0, PT, R0, 0x1ffffff, PT ;  /* 0x01ffffff0000780c */ /* 0x000fda0003f04070 */
[----:B------:R-:W-:Y:S05]  /*0ac0*/  @P0 BRA `(.L_x_13) ;  /* 0x0000000000100947 */ /* 0x000fea0003800000 */
[----:B------:R-:W-:Y:S02]  /*0ad0*/  MOV R0, R2 ;  /* 0x0000000200007202 */ /* 0x000fe40000000f00 */
[----:B------:R-:W-:-:S07]  /*0ae0*/  MOV R2, 0xb00 ;  /* 0x00000b0000027802 */ /* 0x000fce0000000f00 */
[----:B------:R-:W-:Y:S05]  /*0af0*/  CALL.REL.NOINC `($__internal_0_$__cuda_sm20_rcp_rn_f32_slowpath) ;  /* 0x0000000400807944 */ /* 0x000fea0003c00000 */
[----:B------:R-:W-:Y:S05]  /*0b00*/  BRA `(.L_x_14) ;  /* 0x0000000000107947 */ /* 0x000fea0003800000 */
.L_x_13:
[----:B------:R-:W0:Y:S02]  /*0b10*/  MUFU.RCP R41, R2 ;  /* 0x0000000200297308 */ /* 0x000e240000001000 */
[----:B0-----:R-:W-:-:S04]  /*0b20*/  FFMA R0, R2, R41, -1 ;  /* 0xbf80000002007423 */ /* 0x001fc80000000029 */
[----:B------:R-:W-:-:S04]  /*0b30*/  FADD.FTZ R0, -R0, -RZ ;  /* 0x800000ff00007221 */ /* 0x000fc80000010100 */
[----:B------:R-:W-:-:S07]  /*0b40*/  FFMA R41, R41, R0, R41 ;  /* 0x0000000029297223 */ /* 0x000fce0000000029 */
.L_x_14:
[----:B------:R-:W-:Y:S05]  /*0b50*/  BSYNC.RECONVERGENT B2 ;  /* 0x0000000000027941 */ /* 0x000fea0003800200 */
.L_x_12:
[----:B------:R-:W-:Y:S01]  /*0b60*/  FADD R22, -R22, R6 ;  /* 0x0000000616167221 */ /* 0x000fe20000000100 */
[----:B------:R-:W-:Y:S01]  /*0b70*/  FADD R21, -R21, R5 ;  /* 0x0000000515157221 */ /* 0x000fe20000000100 */
[----:B------:R-:W-:Y:S01]  /*0b80*/  FADD R2, -R17, R7 ;  /* 0x0000000711027221 */ /* 0x000fe20000000100 */
[----:B------:R-:W-:Y:S01]  /*0b90*/  MOV R14, R35 ;  /* 0x00000023000e7202 */ /* 0x000fe20000000f00 */
[----:B------:R-:W-:Y:S01]  /*0ba0*/  FMUL R33, R18, R22 ;  /* 0x0000001612217220 */ /* 0x000fe20000400000 */
[----:B------:R-:W-:-:S03]  /*0bb0*/  MOV R0, R34 ;  /* 0x0000002200007202 */ /* 0x000fc60000000f00 */
[----:B------:R-:W-:-:S04]  /*0bc0*/  FFMA R26, R26, R21, R33 ;  /* 0x000000151a1a7223 */ /* 0x000fc80000000021 */
[----:B------:R-:W-:-:S04]  /*0bd0*/  FFMA R26, R23, R2, R26 ;  /* 0x00000002171a7223 */ /* 0x000fc8000000001a */
[----:B------:R-:W-:-:S05]  /*0be0*/  FMUL R23, R26, R41 ;  /* 0x000000291a177220 */ /* 0x000fca0000400000 */
[----:B------:R-:W-:-:S04]  /*0bf0*/  FSETP.GT.AND P0, PT, R23, 1, PT ;  /* 0x3f8000001700780b */ /* 0x000fc80003f04000 */
[----:B------:R-:W-:-:S13]  /*0c00*/  FSETP.LT.OR P0, PT, R23, RZ, P0 ;  /* 0x000000ff1700720b */ /* 0x000fda0000701400 */
[----:B------:R-:W-:Y:S05]  /*0c10*/  @P0 BRA `(.L_x_6) ;  /* 0x0000000000940947 */ /* 0x000fea0003800000 */
[C---:B------:R-:W-:Y:S01]  /*0c20*/  FMUL R0, R28.reuse, R21 ;  /* 0x000000151c007220 */ /* 0x040fe20000400000 */
[-C--:B------:R-:W-:Y:S01]  /*0c30*/  FMUL R17, R29, R2.reuse ;  /* 0x000000021d117220 */ /* 0x080fe20000400000 */
[----:B------:R-:W-:Y:S02]  /*0c40*/  MOV R14, R35 ;  /* 0x00000023000e7202 */ /* 0x000fe40000000f00 */
[C---:B------:R-:W-:Y:S01]  /*0c50*/  FFMA R18, R31.reuse, R2, -R0 ;  /* 0x000000021f127223 */ /* 0x040fe20000000800 */
[-C--:B------:R-:W-:Y:S01]  /*0c60*/  FMUL R0, R31, R22.reuse ;  /* 0x000000161f007220 */ /* 0x080fe20000400000 */
[----:B------:R-:W-:Y:S02]  /*0c70*/  FFMA R22, R28, R22, -R17 ;  /* 0x000000161c167223 */ /* 0x000fe40000000811 */
[----:B------:R-:W-:Y:S01]  /*0c80*/  FMUL R17, R18, R9 ;  /* 0x0000000912117220 */ /* 0x000fe20000400000 */
[----:B------:R-:W-:-:S03]  /*0c90*/  FFMA R26, R29, R21, -R0 ;  /* 0x000000151d1a7223 */ /* 0x000fc60000000800 */
[----:B------:R-:W-:-:S04]  /*0ca0*/  FFMA R17, R22, R8, R17 ;  /* 0x0000000816117223 */ /* 0x000fc80000000011 */
[----:B------:R-:W-:-:S04]  /*0cb0*/  FFMA R0, R26, R10, R17 ;  /* 0x0000000a1a007223 */ /* 0x000fc80000000011 */
[----:B------:R-:W-:-:S04]  /*0cc0*/  FMUL R0, R0, R41 ;  /* 0x0000002900007220 */ /* 0x000fc80000400000 */
[----:B------:R-:W-:-:S05]  /*0cd0*/  FADD R2, R23, R0 ;  /* 0x0000000017027221 */ /* 0x000fca0000000000 */
[----:B------:R-:W-:-:S04]  /*0ce0*/  FSETP.GT.AND P0, PT, R2, 1, PT ;  /* 0x3f8000000200780b */ /* 0x000fc80003f04000 */
[----:B------:R-:W-:Y:S02]  /*0cf0*/  FSETP.LT.OR P0, PT, R0, RZ, P0 ;  /* 0x000000ff0000720b */ /* 0x000fe40000701400 */
[----:B------:R-:W-:-:S11]  /*0d00*/  MOV R0, R34 ;  /* 0x0000002200007202 */ /* 0x000fd60000000f00 */
[----:B------:R-:W-:Y:S05]  /*0d10*/  @P0 BRA `(.L_x_6) ;  /* 0x0000000000540947 */ /* 0x000fea0003800000 */
[----:B------:R-:W-:Y:S01]  /*0d20*/  FMUL R0, R19, R18 ;  /* 0x0000001213007220 */ /* 0x000fe20000400000 */
[----:B------:R-:W-:-:S03]  /*0d30*/  MOV R14, R35 ;  /* 0x00000023000e7202 */ /* 0x000fc60000000f00 */
[----:B------:R-:W-:Y:S01]  /*0d40*/  FFMA R27, R27, R22, R0 ;  /* 0x000000161b1b7223 */ /* 0x000fe20000000000 */
[----:B------:R-:W-:-:S03]  /*0d50*/  MOV R0, R34 ;  /* 0x0000002200007202 */ /* 0x000fc60000000f00 */
        /* <DEDUP_REMOVED lines=8> */
[----:B------:R-:W-:Y:S01]  /*0de0*/  FADD R0, -R36, R5 ;  /* 0x0000000524007221 */ /* 0x000fe20000000100 */
[----:B------:R-:W-:Y:S02]  /*0df0*/  FADD R14, -R38, R7 ;  /* 0x00000007260e7221 */ /* 0x000fe40000000100 */
[----:B------:R-:W-:-:S04]  /*0e00*/  FMUL R17, R2, R2 ;  /* 0x0000000202117220 */ /* 0x000fc80000400000 */
[----:B------:R-:W-:Y:S01]  /*0e10*/  FFMA R17, R0, R0, R17 ;  /* 0x0000000000117223 */ /* 0x000fe20000000011 */
[----:B------:R-:W-:-:S03]  /*0e20*/  MOV R0, R15 ;  /* 0x0000000f00007202 */ /* 0x000fc60000000f00 */
[----:B------:R-:W-:-:S05]  /*0e30*/  FFMA R14, R14, R14, R17 ;  /* 0x0000000e0e0e7223 */ /* 0x000fca0000000011 */
[----:B------:R-:W-:-:S13]  /*0e40*/  FSETP.GE.AND P0, PT, R14, R35, PT ;  /* 0x000000230e00720b */ /* 0x000fda0003f06000 */
[----:B------:R-:W-:Y:S02]  /*0e50*/  @P0 MOV R14, R35 ;  /* 0x00000023000e0202 */ /* 0x000fe40000000f00 */
[----:B------:R-:W-:-:S07]  /*0e60*/  @P0 MOV R0, R34 ;  /* 0x0000002200000202 */ /* 0x000fce0000000f00 */
.L_x_6:
[----:B------:R-:W-:Y:S05]  /*0e70*/  BSYNC.RECONVERGENT B0 ;  /* 0x0000000000007941 */ /* 0x000fea0003800200 */
.L_x_5:
[----:B------:R-:W-:Y:S02]  /*0e80*/  IADD3 R24, P0, PT, R24, 0x3c, RZ ;  /* 0x0000003c18187810 */ /* 0x000fe40007f1e0ff */
[----:B------:R-:W-:Y:S02]  /*0e90*/  IADD3 R15, PT, PT, R15, 0x1, RZ ;  /* 0x000000010f0f7810 */ /* 0x000fe40007ffe0ff */
[----:B------:R-:W-:Y:S01]  /*0ea0*/  IADD3.X R25, PT, PT, RZ, R25, RZ, P0, !PT ;  /* 0x00000019ff197210 */ /* 0x000fe200007fe4ff */
[----:B------:R-:W-:Y:S08]  /*0eb0*/  @P1 BRA `(.L_x_15) ;  /* 0xfffffff400241947 */ /* 0x000ff0000383ffff */
[----:B-----5:R-:W0:Y:S01]  /*0ec0*/  LDC.64 R6, c[0x0][0x388] ;  /* 0x0000e200ff067b82 */ /* 0x020e220000000a00 */
[----:B------:R-:W-:Y:S01]  /*0ed0*/  FSETP.GE.AND P0, PT, R14, 1000000, PT ;  /* 0x497424000e00780b */ /* 0x000fe20003f06000 */
[----:B0-----:R-:W-:-:S12]  /*0ee0*/  IMAD.WIDE R6, R0, 0x3c, R6 ;  /* 0x0000003c00067825 */ /* 0x001fd800078e0206 */
[----:B------:R-:W-:Y:S05]  /*0ef0*/  @P0 BRA `(.L_x_16) ;  /* 0x0000000000600947 */ /* 0x000fea0003800000 */
[----:B------:R-:W2:Y:S04]  /*0f00*/  LDG.E R14, desc[UR8][R6.64+0x34] ;  /* 0x00003408060e7981 */ /* 0x000ea8000c1e1900 */
[----:B------:R-:W3:Y:S04]  /*0f10*/  LDG.E R2, desc[UR8][R6.64+0x30] ;  /* 0x0000300806027981 */ /* 0x000ee8000c1e1900 */
[----:B------:R-:W4:Y:S01]  /*0f20*/  LDG.E R15, desc[UR8][R6.64+0x38] ;  /* 0x00003808060f7981 */ /* 0x000f22000c1e1900 */
[----:B--2---:R-:W-:-:S04]  /*0f30*/  FMUL R5, R14, R9 ;  /* 0x000000090e057220 */ /* 0x004fc80000400000 */
[----:B---3--:R-:W-:-:S04]  /*0f40*/  FFMA R5, R2, R8, R5 ;  /* 0x0000000802057223 */ /* 0x008fc80000000005 */
[----:B----4-:R-:W-:-:S05]  /*0f50*/  FFMA R5, R15, R10, R5 ;  /* 0x0000000a0f057223 */ /* 0x010fca0000000005 */
[----:B------:R-:W-:-:S13]  /*0f60*/  FSETP.GE.AND P0, PT, R5, RZ, PT ;  /* 0x000000ff0500720b */ /* 0x000fda0003f06000 */
[----:B------:R-:W-:Y:S05]  /*0f70*/  @P0 BRA `(.L_x_16) ;  /* 0x0000000000400947 */ /* 0x000fea0003800000 */
[----:B------:R-:W0:Y:S01]  /*0f80*/  LDCU.64 UR10, c[0x0][0x3a0] ;  /* 0x00007400ff0a77ac */ /* 0x000e220008000a00 */
[----:B------:R-:W-:Y:S01]  /*0f90*/  IADD3 R13, PT, PT, R13, 0x1, RZ ;  /* 0x000000010d0d7810 */ /* 0x000fe20007ffe0ff */
[----:B------:R-:W-:Y:S01]  /*0fa0*/  FADD R5, R5, R5 ;  /* 0x0000000505057221 */ /* 0x000fe20000000000 */
[----:B------:R-:W-:Y:S01]  /*0fb0*/  MOV R6, R37 ;  /* 0x0000002500067202 */ /* 0x000fe20000000f00 */
[----:B------:R-:W1:Y:S02]  /*0fc0*/  LDCU UR7, c[0x0][0x3a8] ;  /* 0x00007500ff0777ac */ /* 0x000e640008000800 */
[-C--:B------:R-:W-:Y:S01]  /*0fd0*/  FFMA R8, -R2, R5.reuse, R8 ;  /* 0x0000000502087223 */ /* 0x080fe20000000108 */
[-C--:B------:R-:W-:Y:S01]  /*0fe0*/  FFMA R9, -R14, R5.reuse, R9 ;  /* 0x000000050e097223 */ /* 0x080fe20000000109 */
[----:B------:R-:W-:Y:S01]  /*0ff0*/  FFMA R10, -R15, R5, R10 ;  /* 0x000000050f0a7223 */ /* 0x000fe2000000010a */
[----:B------:R-:W-:Y:S02]  /*1000*/  MOV R5, R36 ;  /* 0x0000002400057202 */ /* 0x000fe40000000f00 */
[----:B0-----:R-:W-:Y:S01]  /*1010*/  ISETP.NE.AND P0, PT, R13, UR10, PT ;  /* 0x0000000a0d007c0c */ /* 0x001fe2000bf05270 */
[----:B-1----:R-:W-:-:S04]  /*1020*/  FMUL R0, R11, UR7 ;  /* 0x000000070b007c20 */ /* 0x002fc80008400000 */
[----:B------:R-:W-:Y:S01]  /*1030*/  FADD R7, -R0, R11 ;  /* 0x0000000b00077221 */ /* 0x000fe20000000100 */
[----:B------:R-:W-:-:S03]  /*1040*/  MOV R11, R0 ;  /* 0x00000000000b7202 */ /* 0x000fc60000000f00 */
[----:B------:R-:W-:Y:S01]  /*1050*/  FFMA R12, R7, UR11, R12 ;  /* 0x0000000b070c7c23 */ /* 0x000fe2000800000c */
[----:B------:R-:W-:-:S03]  /*1060*/  MOV R7, R38 ;  /* 0x0000002600077202 */ /* 0x000fc60000000f00 */
[----:B------:R-:W-:Y:S05]  /*1070*/  @P0 BRA `(.L_x_17) ;  /* 0xfffffff0009c0947 */ /* 0x000fea000383ffff */
.L_x_16:
[----:B------:R-:W-:Y:S05]  /*1080*/  BSYNC.RECONVERGENT B1 ;  /* 0x0000000000017941 */ /* 0x000fea0003800200 */
.L_x_4:
[----:B------:R-:W0:Y:S01]  /*1090*/  LDCU UR7, c[0x0][0x398] ;  /* 0x00007300ff0777ac */ /* 0x000e220008000800 */
[----:B------:R-:W1:Y:S01]  /*10a0*/  LDC.64 R6, c[0x0][0x390] ;  /* 0x0000e400ff067b82 */ /* 0x000e620000000a00 */
[----:B------:R-:W-:-:S04]  /*10b0*/  IADD3 R4, PT, PT, R3, R4, RZ ;  /* 0x0000000403047210 */ /* 0x000fc80007ffe0ff */
[----:B0-----:R-:W-:Y:S01]  /*10c0*/  ISETP.GE.AND P0, PT, R4, UR7, PT ;  /* 0x0000000704007c0c */ /* 0x001fe2000bf06270 */
[----:B-1----:R0:W-:-:S12]  /*10d0*/  REDG.E.ADD.F32.FTZ.RN.STRONG.GPU desc[UR8][R6.64], R12 ;  /* 0x0000000c060079a6 */ /* 0x0021d8000c12f308 */
[----:B------:R-:W-:Y:S05]  /*10e0*/  @!P0 BRA `(.L_x_18) ;  /* 0xfffffff000508947 */ /* 0x000fea000383ffff */
[----:B------:R-:W-:Y:S05]  /*10f0*/  EXIT ;  /* 0x000000000000794d */ /* 0x000fea0003800000 */
        .weak           $__internal_0_$__cuda_sm20_rcp_rn_f32_slowpath
        .type           $__internal_0_$__cuda_sm20_rcp_rn_f32_slowpath,@function
        .size           $__internal_0_$__cuda_sm20_rcp_rn_f32_slowpath,(.L_x_24 - $__internal_0_$__cuda_sm20_rcp_rn_f32_slowpath)
$__internal_0_$__cuda_sm20_rcp_rn_f32_slowpath:
[----:B------:R-:W-:Y:S01]  /*1100*/  SHF.L.U32 R40, R0, 0x1, RZ ;  /* 0x0000000100287819 */ /* 0x000fe200000006ff */
[----:B------:R-:W-:Y:S03]  /*1110*/  BSSY.RECONVERGENT B3, `(.L_x_19) ;  /* 0x0000030000037945 */ /* 0x000fe60003800200 */
[----:B------:R-:W-:-:S04]  /*1120*/  SHF.R.U32.HI R40, RZ, 0x18, R40 ;  /* 0x00000018ff287819 */ /* 0x000fc80000011628 */
[----:B------:R-:W-:-:S13]  /*1130*/  ISETP.NE.U32.AND P0, PT, R40, RZ, PT ;  /* 0x000000ff2800720c */ /* 0x000fda0003f05070 */
[----:B------:R-:W-:Y:S05]  /*1140*/  @P0 BRA `(.L_x_20) ;  /* 0x0000000000280947 */ /* 0x000fea0003800000 */
[----:B------:R-:W-:-:S04]  /*1150*/  SHF.L.U32 R39, R0, 0x1, RZ ;  /* 0x0000000100277819 */ /* 0x000fc800000006ff */
[----:B------:R-:W-:-:S13]  /*1160*/  ISETP.NE.AND P0, PT, R39, RZ, PT ;  /* 0x000000ff2700720c */ /* 0x000fda0003f05270 */
[----:B------:R-:W-:Y:S01]  /*1170*/  @P0 FFMA R40, R0, 1.84467440737095516160e+19, RZ ;  /* 0x5f80000000280823 */ /* 0x000fe200000000ff */
[----:B------:R-:W-:Y:S08]  /*1180*/  @!P0 MUFU.RCP R41, R0 ;  /* 0x0000000000298308 */ /* 0x000ff00000001000 */
[----:B------:R-:W0:Y:S02]  /*1190*/  @P0 MUFU.RCP R39, R40 ;  /* 0x0000002800270308 */ /* 0x000e240000001000 */
[----:B0-----:R-:W-:-:S04]  /*11a0*/  @P0 FFMA R42, R40, R39, -1 ;  /* 0xbf800000282a0423 */ /* 0x001fc80000000027 */
[----:B------:R-:W-:-:S04]  /*11b0*/  @P0 FADD.FTZ R42, -R42, -RZ ;  /* 0x800000ff2a2a0221 */ /* 0x000fc80000010100 */
[----:B------:R-:W-:-:S04]  /*11c0*/  @P0 FFMA R42, R39, R42, R39 ;  /* 0x0000002a272a0223 */ /* 0x000fc80000000027 */
[----:B------:R-:W-:Y:S01]  /*11d0*/  @P0 FFMA R41, R42, 1.84467440737095516160e+19, RZ ;  /* 0x5f8000002a290823 */ /* 0x000fe200000000ff */
[----:B------:R-:W-:Y:S06]  /*11e0*/  BRA `(.L_x_21) ;  /* 0x0000000000887947 */ /* 0x000fec0003800000 */
.L_x_20:
[----:B------:R-:W-:-:S04]  /*11f0*/  IADD3 R39, PT, PT, R40, -0xfd, RZ ;  /* 0xffffff0328277810 */ /* 0x000fc80007ffe0ff */
[----:B------:R-:W-:-:S13]  /*1200*/  ISETP.GT.U32.AND P0, PT, R39, 0x1, PT ;  /* 0x000000012700780c */ /* 0x000fda0003f04070 */
[----:B------:R-:W-:Y:S05]  /*1210*/  @P0 BRA `(.L_x_22) ;  /* 0x0000000000780947 */ /* 0x000fea0003800000 */
[----:B------:R-:W-:-:S04]  /*1220*/  LOP3.LUT R43, R0, 0x7fffff, RZ, 0xc0, !PT ;  /* 0x007fffff002b7812 */ /* 0x000fc800078ec0ff */
[----:B------:R-:W-:-:S04]  /*1230*/  LOP3.LUT R43, R43, 0x3f800000, RZ, 0xfc, !PT ;  /* 0x3f8000002b2b7812 */ /* 0x000fc800078efcff */
[----:B------:R-:W0:Y:S02]  /*1240*/  MUFU.RCP R41, R43 ;  /* 0x0000002b00297308 */ /* 0x000e240000001000 */
[----:B0-----:R-:W-:-:S04]  /*1250*/  FFMA R44, R43, R41, -1 ;  /* 0xbf8000002b2c7423 */ /* 0x001fc80000000029 */
[----:B------:R-:W-:-:S04]  /*1260*/  FADD.FTZ R44, -R44, -RZ ;  /* 0x800000ff2c2c7221 */ /* 0x000fc80000010100 */
[CCC-:B------:R-:W-:Y:S01]  /*1270*/  FFMA.RM R42, R41.reuse, R44.reuse, R41.reuse ;  /* 0x0000002c292a7223 */ /* 0x1c0fe20000004029 */
[----:B------:R-:W-:Y:S01]  /*1280*/  FFMA.RP R41, R41, R44, R41 ;  /* 0x0000002c29297223 */ /* 0x000fe20000008029 */
[----:B------:R-:W-:-:S04]  /*1290*/  HFMA2 R44, -RZ, RZ, 0, 1.78813934326171875e-07 ;  /* 0x00000003ff2c7431 */ /* 0x000fc800000001ff */
[C---:B------:R-:W-:Y:S02]  /*12a0*/  FSETP.NEU.FTZ.AND P0, PT, R42.reuse, R41, PT ;  /* 0x000000292a00720b */ /* 0x040fe40003f1d000 */
[----:B------:R-:W-:Y:S02]  /*12b0*/  LOP3.LUT R42, R42, 0x7fffff, RZ, 0xc0, !PT ;  /* 0x007fffff2a2a7812 */ /* 0x000fe400078ec0ff */
[----:B------:R-:W-:Y:S02]  /*12c0*/  SHF.L.U32 R41, R44, R39, RZ ;  /* 0x000000272c297219 */ /* 0x000fe400000006ff */
[----:B------:R-:W-:-:S04]  /*12d0*/  LOP3.LUT R42, R42, 0x800000, RZ, 0xfc, !PT ;  /* 0x008000002a2a7812 */ /* 0x000fc800078efcff */
[----:B------:R-:W-:Y:S02]  /*12e0*/  LOP3.LUT R44, R41, R42, RZ, 0xc0, !PT ;  /* 0x0000002a292c7212 */ /* 0x000fe400078ec0ff */
[----:B------:R-:W-:Y:S02]  /*12f0*/  SEL R41, RZ, 0xffffffff, !P0 ;  /* 0xffffffffff297807 */ /* 0x000fe40004000000 */
[-C--:B------:R-:W-:Y:S02]  /*1300*/  SHF.R.U32.HI R44, RZ, R39.reuse, R44 ;  /* 0x00000027ff2c7219 */ /* 0x080fe4000001162c */
[----:B------:R-:W-:Y:S02]  /*1310*/  IADD3 R41, PT, PT, -R41, RZ, RZ ;  /* 0x000000ff29297210 */ /* 0x000fe40007ffe1ff */
[----:B------:R-:W-:Y:S02]  /*1320*/  LOP3.LUT P0, RZ, R44, 0x1, RZ, 0xc0, !PT ;  /* 0x000000012cff7812 */ /* 0x000fe4000780c0ff */
[----:B------:R-:W-:-:S02]  /*1330*/  LOP3.LUT P2, RZ, R41, R39, R42, 0xf8, !PT ;  /* 0x0000002729ff7212 */ /* 0x000fc4000784f82a */
[----:B------:R-:W-:-:S04]  /*1340*/  LOP3.LUT P3, RZ, R44, 0x2, RZ, 0xc0, !PT ;  /* 0x000000022cff7812 */ /* 0x000fc8000786c0ff */
[----:B------:R-:W-:Y:S02]  /*1350*/  PLOP3.LUT P0, PT, P0, P2, P3, 0xe0, 0x0 ;  /* 0x000000000000781c */ /* 0x000fe40000705c30 */
[----:B------:R-:W-:Y:S02]  /*1360*/  LOP3.LUT P2, RZ, R0, 0x7fffff, RZ, 0xc0, !PT ;  /* 0x007fffff00ff7812 */ /* 0x000fe4000784c0ff */
[----:B------:R-:W-:-:S04]  /*1370*/  SEL R39, RZ, 0x1, !P0 ;  /* 0x00000001ff277807 */ /* 0x000fc80004000000 */
[----:B------:R-:W-:-:S04]  /*1380*/  IADD3 R39, PT, PT, -R39, RZ, RZ ;  /* 0x000000ff27277210 */ /* 0x000fc80007ffe1ff */
[----:B------:R-:W-:Y:S02]  /*1390*/  ISETP.GE.AND P0, PT, R39, RZ, PT ;  /* 0x000000ff2700720c */ /* 0x000fe40003f06270 */
[----:B------:R-:W-:-:S04]  /*13a0*/  IADD3 R39, PT, PT, R40, -0xfc, RZ ;  /* 0xffffff0428277810 */ /* 0x000fc80007ffe0ff */
[----:B------:R-:W-:-:S07]  /*13b0*/  SHF.R.U32.HI R39, RZ, R39, R42 ;  /* 0x00000027ff277219 */ /* 0x000fce000001162a */
[----:B------:R-:W-:-:S04]  /*13c0*/  @!P0 IADD3 R39, PT, PT, R39, 0x1, RZ ;  /* 0x0000000127278810 */ /* 0x000fc80007ffe0ff */
[----:B------:R-:W-:-:S04]  /*13d0*/  @!P2 SHF.L.U32 R39, R39, 0x1, RZ ;  /* 0x000000012727a819 */ /* 0x000fc800000006ff */
[----:B------:R-:W-:Y:S01]  /*13e0*/  LOP3.LUT R41, R39, 0x80000000, R0, 0xf8, !PT ;  /* 0x8000000027297812 */ /* 0x000fe200078ef800 */
[----:B------:R-:W-:Y:S06]  /*13f0*/  BRA `(.L_x_21) ;  /* 0x0000000000047947 */ /* 0x000fec0003800000 */
.L_x_22:
[----:B------:R0:W1:Y:S02]  /*1400*/  MUFU.RCP R41, R0 ;  /* 0x0000000000297308 */ /* 0x0000640000001000 */
.L_x_21:
[----:B------:R-:W-:Y:S05]  /*1410*/  BSYNC.RECONVERGENT B3 ;  /* 0x0000000000037941 */ /* 0x000fea0003800200 */
.L_x_19:
[----:B------:R-:W-:Y:S01]  /*1420*/  HFMA2 R43, -RZ, RZ, 0, 0 ;  /* 0x00000000ff2b7431 */ /* 0x000fe200000001ff */
[----:B------:R-:W-:-:S04]  /*1430*/  MOV R42, R2 ;  /* 0x00000002002a7202 */ /* 0x000fc80000000f00 */
[----:B01----:R-:W-:Y:S05]  /*1440*/  RET.REL.NODEC R42 `(_Z20receiveRaysAndPlanesP3rayP5planePfiiiff) ;  /* 0xffffffe82aec7950 */ /* 0x003fea0003c3ffff */
.L_x_23:
[----:B------:R-:W-:-:S00]  /*1450*/  BRA `(.L_x_23) ;  /* 0xfffffffc00fc7947 */ /* 0x000fc0000383ffff */
[----:B------:R-:W-:-:S00]  /*1460*/  NOP ;  /* 0x0000000000007918 */ /* 0x000fc00000000000 */
        /* <DEDUP_REMOVED lines=9> */
.L_x_24:


//--------------------- .nv.shared.reserved.0     --------------------------
	.section	.nv.shared.reserved.0,"aw",@nobits
	.weak		__nv_reservedSMEM_offset_0_alias
	.size		__nv_reservedSMEM_offset_0_alias, 0, 64
	.other		__nv_reservedSMEM_offset_0_alias,@"STO_CUDA_RESERVED_SHARED STV_DEFAULT"
__nv_reservedSMEM_offset_0_alias:
	.zero		0
	.zero		64


//--------------------- .nv.constant0._Z20receiveRaysAndPlanesP3rayP5planePfiiiff --------------------------
	.section	.nv.constant0._Z20receiveRaysAndPlanesP3rayP5planePfiiiff,"a",@progbits
	.sectionflags	@""
	.align	4
.nv.constant0._Z20receiveRaysAndPlanesP3rayP5planePfiiiff:
	.zero		940


//--------------------- SYMBOLS --------------------------

	.type		.nv.reservedSmem.offset0,@object
	.size		.nv.reservedSmem.offset0,0x4
